//
// Generated by NVIDIA NVVM Compiler
//
// Compiler Build ID: CL-36424714
// Cuda compilation tools, release 13.0, V13.0.88
// Based on NVVM 20.0.0
//

.version 9.0
.target sm_100
.address_size 64

	// .globl	_Z6matmulPfS_S_iii

.visible .entry _Z6matmulPfS_S_iii(
	.param .u64 .ptr .align 1 _Z6matmulPfS_S_iii_param_0,
	.param .u64 .ptr .align 1 _Z6matmulPfS_S_iii_param_1,
	.param .u64 .ptr .align 1 _Z6matmulPfS_S_iii_param_2,
	.param .u32 _Z6matmulPfS_S_iii_param_3,
	.param .u32 _Z6matmulPfS_S_iii_param_4,
	.param .u32 _Z6matmulPfS_S_iii_param_5
)
{
	.reg .pred 	%p<13>;
	.reg .b32 	%r<46>;
	.reg .b32 	%f<68>;
	.reg .b64 	%rd<40>;

	ld.param.u64 	%rd5, [_Z6matmulPfS_S_iii_param_0];
	ld.param.u64 	%rd6, [_Z6matmulPfS_S_iii_param_1];
	ld.param.u64 	%rd4, [_Z6matmulPfS_S_iii_param_2];
	ld.param.u32 	%r22, [_Z6matmulPfS_S_iii_param_3];
	ld.param.u32 	%r23, [_Z6matmulPfS_S_iii_param_4];
	ld.param.u32 	%r21, [_Z6matmulPfS_S_iii_param_5];
	cvta.to.global.u64 	%rd1, %rd6;
	cvta.to.global.u64 	%rd2, %rd5;
	mov.u32 	%r24, %ctaid.x;
	mov.u32 	%r25, %ntid.x;
	mov.u32 	%r26, %tid.x;
	mad.lo.s32 	%r1, %r24, %r25, %r26;
	mov.u32 	%r27, %ctaid.y;
	mov.u32 	%r28, %ntid.y;
	mov.u32 	%r29, %tid.y;
	mad.lo.s32 	%r30, %r27, %r28, %r29;
	setp.ge.s32 	%p1, %r1, %r22;
	setp.ge.s32 	%p2, %r30, %r23;
	or.pred  	%p3, %p1, %p2;
	@%p3 bra 	$L__BB0_14;
	setp.lt.s32 	%p4, %r21, 1;
	mov.f32 	%f67, 0f00000000;
	@%p4 bra 	$L__BB0_13;
	mul.lo.s32 	%r3, %r21, %r1;
	and.b32  	%r4, %r21, 7;
	setp.lt.u32 	%p5, %r21, 8;
	mov.f32 	%f67, 0f00000000;
	mov.b32 	%r44, 0;
	@%p5 bra 	$L__BB0_5;
	and.b32  	%r44, %r21, 2147483640;
	neg.s32 	%r42, %r44;
	shl.b32 	%r7, %r23, 3;
	add.s64 	%rd3, %rd2, 16;
	mov.f32 	%f67, 0f00000000;
	mul.wide.s32 	%rd11, %r23, 4;
	mov.u32 	%r40, %r3;
	mov.u32 	%r41, %r30;
$L__BB0_4:
	.pragma "nounroll";
	mul.wide.s32 	%rd7, %r40, 4;
	add.s64 	%rd8, %rd3, %rd7;
	ld.global.f32 	%f17, [%rd8+-16];
	mul.wide.s32 	%rd9, %r41, 4;
	add.s64 	%rd10, %rd1, %rd9;
	ld.global.f32 	%f18, [%rd10];
	fma.rn.f32 	%f19, %f17, %f18, %f67;
	ld.global.f32 	%f20, [%rd8+-12];
	add.s64 	%rd12, %rd10, %rd11;
	ld.global.f32 	%f21, [%rd12];
	fma.rn.f32 	%f22, %f20, %f21, %f19;
	ld.global.f32 	%f23, [%rd8+-8];
	add.s64 	%rd13, %rd12, %rd11;
	ld.global.f32 	%f24, [%rd13];
	fma.rn.f32 	%f25, %f23, %f24, %f22;
	ld.global.f32 	%f26, [%rd8+-4];
	add.s64 	%rd14, %rd13, %rd11;
	ld.global.f32 	%f27, [%rd14];
	fma.rn.f32 	%f28, %f26, %f27, %f25;
	ld.global.f32 	%f29, [%rd8];
	add.s64 	%rd15, %rd14, %rd11;
	ld.global.f32 	%f30, [%rd15];
	fma.rn.f32 	%f31, %f29, %f30, %f28;
	ld.global.f32 	%f32, [%rd8+4];
	add.s64 	%rd16, %rd15, %rd11;
	ld.global.f32 	%f33, [%rd16];
	fma.rn.f32 	%f34, %f32, %f33, %f31;
	ld.global.f32 	%f35, [%rd8+8];
	add.s64 	%rd17, %rd16, %rd11;
	ld.global.f32 	%f36, [%rd17];
	fma.rn.f32 	%f37, %f35, %f36, %f34;
	ld.global.f32 	%f38, [%rd8+12];
	add.s64 	%rd18, %rd17, %rd11;
	ld.global.f32 	%f39, [%rd18];
	fma.rn.f32 	%f67, %f38, %f39, %f37;
	add.s32 	%r42, %r42, 8;
	add.s32 	%r41, %r41, %r7;
	add.s32 	%r40, %r40, 8;
	setp.ne.s32 	%p6, %r42, 0;
	@%p6 bra 	$L__BB0_4;
$L__BB0_5:
	setp.eq.s32 	%p7, %r4, 0;
	@%p7 bra 	$L__BB0_13;
	and.b32  	%r15, %r21, 3;
	setp.lt.u32 	%p8, %r4, 4;
	@%p8 bra 	$L__BB0_8;
	add.s32 	%r32, %r44, %r3;
	mul.wide.s32 	%rd19, %r32, 4;
	add.s64 	%rd20, %rd2, %rd19;
	ld.global.f32 	%f41, [%rd20];
	mad.lo.s32 	%r33, %r44, %r23, %r30;
	mul.wide.s32 	%rd21, %r33, 4;
	add.s64 	%rd22, %rd1, %rd21;
	ld.global.f32 	%f42, [%rd22];
	fma.rn.f32 	%f43, %f41, %f42, %f67;
	ld.global.f32 	%f44, [%rd20+4];
	mul.wide.s32 	%rd23, %r23, 4;
	add.s64 	%rd24, %rd22, %rd23;
	ld.global.f32 	%f45, [%rd24];
	fma.rn.f32 	%f46, %f44, %f45, %f43;
	ld.global.f32 	%f47, [%rd20+8];
	add.s64 	%rd25, %rd24, %rd23;
	ld.global.f32 	%f48, [%rd25];
	fma.rn.f32 	%f49, %f47, %f48, %f46;
	ld.global.f32 	%f50, [%rd20+12];
	add.s64 	%rd26, %rd25, %rd23;
	ld.global.f32 	%f51, [%rd26];
	fma.rn.f32 	%f67, %f50, %f51, %f49;
	add.s32 	%r44, %r44, 4;
$L__BB0_8:
	setp.eq.s32 	%p9, %r15, 0;
	@%p9 bra 	$L__BB0_13;
	setp.eq.s32 	%p10, %r15, 1;
	@%p10 bra 	$L__BB0_11;
	add.s32 	%r34, %r44, %r3;
	mul.wide.s32 	%rd27, %r34, 4;
	add.s64 	%rd28, %rd2, %rd27;
	ld.global.f32 	%f53, [%rd28];
	mad.lo.s32 	%r35, %r44, %r23, %r30;
	mul.wide.s32 	%rd29, %r35, 4;
	add.s64 	%rd30, %rd1, %rd29;
	ld.global.f32 	%f54, [%rd30];
	fma.rn.f32 	%f55, %f53, %f54, %f67;
	ld.global.f32 	%f56, [%rd28+4];
	mul.wide.s32 	%rd31, %r23, 4;
	add.s64 	%rd32, %rd30, %rd31;
	ld.global.f32 	%f57, [%rd32];
	fma.rn.f32 	%f67, %f56, %f57, %f55;
	add.s32 	%r44, %r44, 2;
$L__BB0_11:
	and.b32  	%r36, %r21, 1;
	setp.eq.b32 	%p11, %r36, 1;
	not.pred 	%p12, %p11;
	@%p12 bra 	$L__BB0_13;
	add.s32 	%r37, %r44, %r3;
	mul.wide.s32 	%rd33, %r37, 4;
	add.s64 	%rd34, %rd2, %rd33;
	ld.global.f32 	%f58, [%rd34];
	mad.lo.s32 	%r38, %r44, %r23, %r30;
	mul.wide.s32 	%rd35, %r38, 4;
	add.s64 	%rd36, %rd1, %rd35;
	ld.global.f32 	%f59, [%rd36];
	fma.rn.f32 	%f67, %f58, %f59, %f67;
$L__BB0_13:
	mad.lo.s32 	%r39, %r23, %r1, %r30;
	cvta.to.global.u64 	%rd37, %rd4;
	mul.wide.s32 	%rd38, %r39, 4;
	add.s64 	%rd39, %rd37, %rd38;
	st.global.f32 	[%rd39], %f67;
$L__BB0_14:
	ret;

}


// ===== COMPILED SASS (sm_100) =====

	.target	sm_100

	.elftype	@"ET_EXEC"


//--------------------- .note.nv.tkinfo           --------------------------
	.section	.note.nv.tkinfo,"",@"SHT_NOTE"
	.sectionflags	@"SHF_NOTE_NV_TKINFO"
	.tkinfo
        /*0018*/ 	.word	0x00000002
        /*0030*/ 	.string	""
        /*0030*/ 	.string	"ptxas"
        /*0030*/ 	.string	"Cuda compilation tools, release 13.0, V13.0.88"
        /*0030*/ 	.string	"Build cuda_13.0.r13.0/compiler.36424714_0"
        /*0030*/ 	.string	"-arch sm_100 -m 64 "



//--------------------- .note.nv.cuinfo           --------------------------
	.section	.note.nv.cuinfo,"",@"SHT_NOTE"
	.sectionflags	@"SHF_NOTE_NV_CUINFO"
        /*0018*/ 	.short	0x0002
        /*001a*/ 	.short	0x0064
        /*001c*/ 	.short	0x0082
	.zero		2


//--------------------- .nv.info                  --------------------------
	.section	.nv.info,"",@"SHT_CUDA_INFO"
	.align	4


	//----- nvinfo : EIATTR_REGCOUNT
	.align		4
        /*0000*/ 	.byte	0x04, 0x2f
        /*0002*/ 	.short	(.L_1 - .L_0)
	.align		4
.L_0:
        /*0004*/ 	.word	index@(_Z6matmulPfS_S_iii)
        /*0008*/ 	.word	0x00000020


	//----- nvinfo : EIATTR_FRAME_SIZE
	.align		4
.L_1:
        /*000c*/ 	.byte	0x04, 0x11
        /*000e*/ 	.short	(.L_3 - .L_2)
	.align		4
.L_2:
        /*0010*/ 	.word	index@(_Z6matmulPfS_S_iii)
        /*0014*/ 	.word	0x00000000


	//----- nvinfo : EIATTR_MIN_STACK_SIZE
	.align		4
.L_3:
        /*0018*/ 	.byte	0x04, 0x12
        /*001a*/ 	.short	(.L_5 - .L_4)
	.align		4
.L_4:
        /*001c*/ 	.word	index@(_Z6matmulPfS_S_iii)
        /*0020*/ 	.word	0x00000000
.L_5:


//--------------------- .nv.compat                --------------------------
	.section	.nv.compat,"",@"SHT_CUDA_COMPAT_INFO"
	.align	4
        /*0000*/ 	.byte	0x02, 0x09, 0x00, 0x00, 0x02, 0x02, 0x01, 0x00, 0x02, 0x05, 0x05, 0x00, 0x03, 0x07, 0x01, 0x01
        /*0010*/ 	.byte	0x02, 0x03, 0x00, 0x00, 0x02, 0x06, 0x01, 0x00, 0x04, 0x0b, 0x08, 0x00, 0x09, 0x00, 0x00, 0x00
        /*0020*/ 	.byte	0x00, 0x00, 0x00, 0x00


//--------------------- .nv.info._Z6matmulPfS_S_iii --------------------------
	.section	.nv.info._Z6matmulPfS_S_iii,"",@"SHT_CUDA_INFO"
	.sectionflags	@""
	.align	4


	//----- nvinfo : EIATTR_CUDA_API_VERSION
	.align		4
        /*0000*/ 	.byte	0x04, 0x37
        /*0002*/ 	.short	(.L_7 - .L_6)
.L_6:
        /*0004*/ 	.word	0x00000082


	//----- nvinfo : EIATTR_KPARAM_INFO
	.align		4
.L_7:
        /*0008*/ 	.byte	0x04, 0x17
        /*000a*/ 	.short	(.L_9 - .L_8)
.L_8:
        /*000c*/ 	.word	0x00000000
        /*0010*/ 	.short	0x0005
        /*0012*/ 	.short	0x0020
        /*0014*/ 	.byte	0x00, 0xf0, 0x11, 0x00


	//----- nvinfo : EIATTR_KPARAM_INFO
	.align		4
.L_9:
        /*0018*/ 	.byte	0x04, 0x17
        /*001a*/ 	.short	(.L_11 - .L_10)
.L_10:
        /*001c*/ 	.word	0x00000000
        /*0020*/ 	.short	0x0004
        /*0022*/ 	.short	0x001c
        /*0024*/ 	.byte	0x00, 0xf0, 0x11, 0x00


	//----- nvinfo : EIATTR_KPARAM_INFO
	.align		4
.L_11:
        /*0028*/ 	.byte	0x04, 0x17
        /*002a*/ 	.short	(.L_13 - .L_12)
.L_12:
        /*002c*/ 	.word	0x00000000
        /*0030*/ 	.short	0x0003
        /*0032*/ 	.short	0x0018
        /*0034*/ 	.byte	0x00, 0xf0, 0x11, 0x00


	//----- nvinfo : EIATTR_KPARAM_INFO
	.align		4
.L_13:
        /*0038*/ 	.byte	0x04, 0x17
        /*003a*/ 	.short	(.L_15 - .L_14)
.L_14:
        /*003c*/ 	.word	0x00000000
        /*0040*/ 	.short	0x0002
        /*0042*/ 	.short	0x0010
        /*0044*/ 	.byte	0x00, 0xf5, 0x21, 0x00


	//----- nvinfo : EIATTR_KPARAM_INFO
	.align		4
.L_15:
        /*0048*/ 	.byte	0x04, 0x17
        /*004a*/ 	.short	(.L_17 - .L_16)
.L_16:
        /*004c*/ 	.word	0x00000000
        /*0050*/ 	.short	0x0001
        /*0052*/ 	.short	0x0008
        /*0054*/ 	.byte	0x00, 0xf5, 0x21, 0x00


	//----- nvinfo : EIATTR_KPARAM_INFO
	.align		4
.L_17:
        /*0058*/ 	.byte	0x04, 0x17
        /*005a*/ 	.short	(.L_19 - .L_18)
.L_18:
        /*005c*/ 	.word	0x00000000
        /*0060*/ 	.short	0x0000
        /*0062*/ 	.short	0x0000
        /*0064*/ 	.byte	0x00, 0xf5, 0x21, 0x00


	//----- nvinfo : EIATTR_SPARSE_MMA_MASK
	.align		4
.L_19:
        /*0068*/ 	.byte	0x03, 0x50
        /*006a*/ 	.short	0x0000


	//----- nvinfo : EIATTR_MAXREG_COUNT
	.align		4
        /*006c*/ 	.byte	0x03, 0x1b
        /*006e*/ 	.short	0x00ff


	//----- nvinfo : EIATTR_MERCURY_ISA_VERSION
	.align		4
        /*0070*/ 	.byte	0x03, 0x5f
        /*0072*/ 	.short	0x0101


	//----- nvinfo : EIATTR_VRC_CTA_INIT_COUNT
	.align		4
        /*0074*/ 	.byte	0x02, 0x4a
	.zero		1
	.zero		1


	//----- nvinfo : EIATTR_EXIT_INSTR_OFFSETS
	.align		4
        /*0078*/ 	.byte	0x04, 0x1c
        /*007a*/ 	.short	(.L_21 - .L_20)


	//   ....[0]....
.L_20:
        /*007c*/ 	.word	0x000000c0


	//   ....[1]....
        /*0080*/ 	.word	0x00000840


	//----- nvinfo : EIATTR_CBANK_PARAM_SIZE
	.align		4
.L_21:
        /*0084*/ 	.byte	0x03, 0x19
        /*0086*/ 	.short	0x0024


	//----- nvinfo : EIATTR_PARAM_CBANK
	.align		4
        /*0088*/ 	.byte	0x04, 0x0a
        /*008a*/ 	.short	(.L_23 - .L_22)
	.align		4
.L_22:
        /*008c*/ 	.word	index@(.nv.constant0._Z6matmulPfS_S_iii)
        /*0090*/ 	.short	0x0380
        /*0092*/ 	.short	0x0024


	//----- nvinfo : EIATTR_SW_WAR
	.align		4
.L_23:
        /*0094*/ 	.byte	0x04, 0x36
        /*0096*/ 	.short	(.L_25 - .L_24)
.L_24:
        /*0098*/ 	.word	0x00000008
.L_25:


//--------------------- .nv.callgraph             --------------------------
	.section	.nv.callgraph,"",@"SHT_CUDA_CALLGRAPH"
	.align	4
	.sectionentsize	8
	.align		4
        /*0000*/ 	.word	0x00000000
	.align		4
        /*0004*/ 	.word	0xffffffff
	.align		4
        /*0008*/ 	.word	0x00000000
	.align		4
        /*000c*/ 	.word	0xfffffffe
	.align		4
        /*0010*/ 	.word	0x00000000
	.align		4
        /*0014*/ 	.word	0xfffffffd
	.align		4
        /*0018*/ 	.word	0x00000000
	.align		4
        /*001c*/ 	.word	0xfffffffc


//--------------------- .text._Z6matmulPfS_S_iii  --------------------------
	.section	.text._Z6matmulPfS_S_iii,"ax",@progbits
	.align	128
        .global         _Z6matmulPfS_S_iii
        .type           _Z6matmulPfS_S_iii,@function
        .size           _Z6matmulPfS_S_iii,(.L_x_5 - _Z6matmulPfS_S_iii)
        .other          _Z6matmulPfS_S_iii,@"STO_CUDA_ENTRY STV_DEFAULT"
_Z6matmulPfS_S_iii:
.text._Z6matmulPfS_S_iii:
[----:B------:R-:W-:Y:S01]  /*0000*/  LDC R1, c[0x0][0x37c] ;  /* 0x0000df00ff017b82 */ /* 0x000fe20000000800 */
[----:B------:R-:W0:Y:S07]  /*0010*/  S2R R7, SR_TID.Y ;  /* 0x0000000000077919 */ /* 0x000e2e0000002200 */
[----:B------:R-:W1:Y:S01]  /*0020*/  LDC R0, c[0x0][0x360] ;  /* 0x0000d800ff007b82 */ /* 0x000e620000000800 */
[----:B------:R-:W1:Y:S07]  /*0030*/  S2R R5, SR_TID.X ;  /* 0x0000000000057919 */ /* 0x000e6e0000002100 */
[----:B------:R-:W0:Y:S08]  /*0040*/  S2UR UR5, SR_CTAID.Y ;  /* 0x00000000000579c3 */ /* 0x000e300000002600 */
[----:B------:R-:W0:Y:S08]  /*0050*/  LDC R16, c[0x0][0x364] ;  /* 0x0000d900ff107b82 */ /* 0x000e300000000800 */
[----:B------:R-:W1:Y:S08]  /*0060*/  S2UR UR4, SR_CTAID.X ;  /* 0x00000000000479c3 */ /* 0x000e700000002500 */
[----:B------:R-:W2:Y:S01]  /*0070*/  LDC.64 R2, c[0x0][0x398] ;  /* 0x0000e600ff027b82 */ /* 0x000ea20000000a00 */
[----:B0-----:R-:W-:-:S02]  /*0080*/  IMAD R16, R16, UR5, R7 ;  /* 0x0000000510107c24 */ /* 0x001fc4000f8e0207 */
[----:B-1----:R-:W-:-:S03]  /*0090*/  IMAD R0, R0, UR4, R5 ;  /* 0x0000000400007c24 */ /* 0x002fc6000f8e0205 */
[----:B--2---:R-:W-:-:S04]  /*00a0*/  ISETP.GE.AND P0, PT, R16, R3, PT ;  /* 0x000000031000720c */ /* 0x004fc80003f06270 */
[----:B------:R-:W-:-:S13]  /*00b0*/  ISETP.GE.OR P0, PT, R0, R2, P0 ;  /* 0x000000020000720c */ /* 0x000fda0000706670 */
[----:B------:R-:W-:Y:S05]  /*00c0*/  @P0 EXIT ;  /* 0x000000000000094d */ /* 0x000fea0003800000 */
[----:B------:R-:W0:Y:S01]  /*00d0*/  LDC R17, c[0x0][0x3a0] ;  /* 0x0000e800ff117b82 */ /* 0x000e220000000800 */
[----:B------:R-:W1:Y:S01]  /*00e0*/  LDCU.64 UR6, c[0x0][0x358] ;  /* 0x00006b00ff0677ac */ /* 0x000e620008000a00 */
[----:B------:R-:W-:Y:S01]  /*00f0*/  HFMA2 R26, -RZ, RZ, 0, 0 ;  /* 0x00000000ff1a7431 */ /* 0x000fe200000001ff */
[----:B0-----:R-:W-:-:S13]  /*0100*/  ISETP.GE.AND P0, PT, R17, 0x1, PT ;  /* 0x000000011100780c */ /* 0x001fda0003f06270 */
[----:B-1----:R-:W-:Y:S05]  /*0110*/  @!P0 BRA `(.L_x_0) ;  /* 0x0000000400b88947 */ /* 0x002fea0003800000 */
[C---:B------:R-:W-:Y:S01]  /*0120*/  ISETP.GE.U32.AND P1, PT, R17.reuse, 0x8, PT ;  /* 0x000000081100780c */ /* 0x040fe20003f26070 */
[----:B------:R-:W-:Y:S01]  /*0130*/  IMAD R18, R0, R17, RZ ;  /* 0x0000001100127224 */ /* 0x000fe200078e02ff */
[----:B------:R-:W-:Y:S02]  /*0140*/  LOP3.LUT R25, R17, 0x7, RZ, 0xc0, !PT ;  /* 0x0000000711197812 */ /* 0x000fe400078ec0ff */
[----:B------:R-:W-:Y:S02]  /*0150*/  MOV R26, RZ ;  /* 0x000000ff001a7202 */ /* 0x000fe40000000f00 */
[----:B------:R-:W-:Y:S02]  /*0160*/  ISETP.NE.AND P0, PT, R25, RZ, PT ;  /* 0x000000ff1900720c */ /* 0x000fe40003f05270 */
[----:B------:R-:W-:-:S05]  /*0170*/  MOV R19, RZ ;  /* 0x000000ff00137202 */ /* 0x000fca0000000f00 */
[----:B------:R-:W-:Y:S06]  /*0180*/  @!P1 BRA `(.L_x_1) ;  /* 0x0000000000c49947 */ /* 0x000fec0003800000 */
[----:B------:R-:W0:Y:S01]  /*0190*/  LDCU.64 UR4, c[0x0][0x380] ;  /* 0x00007000ff0477ac */ /* 0x000e220008000a00 */
[----:B------:R-:W-:Y:S02]  /*01a0*/  LOP3.LUT R19, R17, 0x7ffffff8, RZ, 0xc0, !PT ;  /* 0x7ffffff811137812 */ /* 0x000fe400078ec0ff */
[----:B------:R-:W-:Y:S02]  /*01b0*/  MOV R26, RZ ;  /* 0x000000ff001a7202 */ /* 0x000fe40000000f00 */
[----:B------:R-:W-:Y:S02]  /*01c0*/  MOV R2, R18 ;  /* 0x0000001200027202 */ /* 0x000fe40000000f00 */
[----:B------:R-:W-:Y:S02]  /*01d0*/  MOV R22, R16 ;  /* 0x0000001000167202 */ /* 0x000fe40000000f00 */
[----:B------:R-:W-:Y:S01]  /*01e0*/  IADD3 R20, PT, PT, -R19, RZ, RZ ;  /* 0x000000ff13147210 */ /* 0x000fe20007ffe1ff */
[----:B0-----:R-:W-:-:S04]  /*01f0*/  UIADD3 UR4, UP0, UPT, UR4, 0x10, URZ ;  /* 0x0000001004047890 */ /* 0x001fc8000ff1e0ff */
[----:B------:R-:W-:-:S12]  /*0200*/  UIADD3.X UR5, UPT, UPT, URZ, UR5, URZ, UP0, !UPT ;  /* 0x00000005ff057290 */ /* 0x000fd800087fe4ff */
.L_x_2:
[----:B------:R-:W0:Y:S01]  /*0210*/  LDC.64 R14, c[0x0][0x388] ;  /* 0x0000e200ff0e7b82 */ /* 0x000e220000000a00 */
[----:B------:R-:W-:Y:S02]  /*0220*/  MOV R4, UR4 ;  /* 0x0000000400047c02 */ /* 0x000fe40008000f00 */
[----:B------:R-:W-:-:S03]  /*0230*/  MOV R5, UR5 ;  /* 0x0000000500057c02 */ /* 0x000fc60008000f00 */
[----:B------:R-:W-:-:S05]  /*0240*/  IMAD.WIDE R4, R2, 0x4, R4 ;  /* 0x0000000402047825 */ /* 0x000fca00078e0204 */
[----:B------:R-:W2:Y:S04]  /*0250*/  LDG.E R21, desc[UR6][R4.64+-0x10] ;  /* 0xfffff00604157981 */ /* 0x000ea8000c1e1900 */
[----:B------:R-:W3:Y:S04]  /*0260*/  LDG.E R23, desc[UR6][R4.64+-0xc] ;  /* 0xfffff40604177981 */ /* 0x000ee8000c1e1900 */
[----:B------:R-:W4:Y:S01]  /*0270*/  LDG.E R29, desc[UR6][R4.64+-0x8] ;  /* 0xfffff806041d7981 */ /* 0x000f22000c1e1900 */
[----:B0-----:R-:W-:-:S05]  /*0280*/  IMAD.WIDE R14, R22, 0x4, R14 ;  /* 0x00000004160e7825 */ /* 0x001fca00078e020e */
[----:B------:R0:W2:Y:S01]  /*0290*/  LDG.E R24, desc[UR6][R14.64] ;  /* 0x000000060e187981 */ /* 0x0000a2000c1e1900 */
[----:B------:R-:W-:-:S04]  /*02a0*/  IMAD.WIDE R12, R3, 0x4, R14 ;  /* 0x00000004030c7825 */ /* 0x000fc800078e020e */
[C---:B------:R-:W-:Y:S02]  /*02b0*/  IMAD.WIDE R6, R3.reuse, 0x4, R12 ;  /* 0x0000000403067825 */ /* 0x040fe400078e020c */
[----:B------:R-:W3:Y:S02]  /*02c0*/  LDG.E R12, desc[UR6][R12.64] ;  /* 0x000000060c0c7981 */ /* 0x000ee4000c1e1900 */
[C---:B------:R-:W-:Y:S02]  /*02d0*/  IMAD.WIDE R8, R3.reuse, 0x4, R6 ;  /* 0x0000000403087825 */ /* 0x040fe400078e0206 */
[----:B------:R1:W4:Y:S02]  /*02e0*/  LDG.E R28, desc[UR6][R6.64] ;  /* 0x00000006061c7981 */ /* 0x000324000c1e1900 */
[C---:B------:R-:W-:Y:S02]  /*02f0*/  IMAD.WIDE R10, R3.reuse, 0x4, R8 ;  /* 0x00000004030a7825 */ /* 0x040fe400078e0208 */
[----:B------:R-:W5:Y:S02]  /*0300*/  LDG.E R8, desc[UR6][R8.64] ;  /* 0x0000000608087981 */ /* 0x000f64000c1e1900 */
[----:B0-----:R-:W-:-:S05]  /*0310*/  IMAD.WIDE R14, R3, 0x4, R10 ;  /* 0x00000004030e7825 */ /* 0x001fca00078e020a */
[----:B------:R-:W5:Y:S04]  /*0320*/  LDG.E R13, desc[UR6][R14.64] ;  /* 0x000000060e0d7981 */ /* 0x000f68000c1e1900 */
[----:B------:R-:W5:Y:S04]  /*0330*/  LDG.E R9, desc[UR6][R10.64] ;  /* 0x000000060a097981 */ /* 0x000f68000c1e1900 */
[----:B------:R-:W5:Y:S04]  /*0340*/  LDG.E R11, desc[UR6][R4.64+-0x4] ;  /* 0xfffffc06040b7981 */ /* 0x000f68000c1e1900 */
[----:B------:R-:W5:Y:S01]  /*0350*/  LDG.E R10, desc[UR6][R4.64+0x8] ;  /* 0x00000806040a7981 */ /* 0x000f62000c1e1900 */
[----:B--2---:R-:W-:Y:S01]  /*0360*/  FFMA R24, R21, R24, R26 ;  /* 0x0000001815187223 */ /* 0x004fe2000000001a */
[----:B------:R-:W-:-:S02]  /*0370*/  IMAD.WIDE R26, R3, 0x4, R14 ;  /* 0x00000004031a7825 */ /* 0x000fc400078e020e */
[----:B------:R-:W2:Y:S04]  /*0380*/  LDG.E R21, desc[UR6][R4.64] ;  /* 0x0000000604157981 */ /* 0x000ea8000c1e1900 */
[----:B------:R-:W2:Y:S01]  /*0390*/  LDG.E R14, desc[UR6][R4.64+0x4] ;  /* 0x00000406040e7981 */ /* 0x000ea2000c1e1900 */
[----:B-1----:R-:W-:-:S03]  /*03a0*/  IMAD.WIDE R6, R3, 0x4, R26 ;  /* 0x0000000403067825 */ /* 0x002fc600078e021a */
[----:B------:R-:W2:Y:S04]  /*03b0*/  LDG.E R15, desc[UR6][R4.64+0xc] ;  /* 0x00000c06040f7981 */ /* 0x000ea8000c1e1900 */
[----:B------:R-:W2:Y:S04]  /*03c0*/  LDG.E R6, desc[UR6][R6.64] ;  /* 0x0000000606067981 */ /* 0x000ea8000c1e1900 */
[----:B------:R-:W2:Y:S01]  /*03d0*/  LDG.E R5, desc[UR6][R26.64] ;  /* 0x000000061a057981 */ /* 0x000ea2000c1e1900 */
[----:B---3--:R-:W-:Y:S01]  /*03e0*/  FFMA R12, R23, R12, R24 ;  /* 0x0000000c170c7223 */ /* 0x008fe20000000018 */
[----:B------:R-:W-:-:S03]  /*03f0*/  IADD3 R20, PT, PT, R20, 0x8, RZ ;  /* 0x0000000814147810 */ /* 0x000fc60007ffe0ff */
[----:B----4-:R-:W-:Y:S01]  /*0400*/  FFMA R12, R29, R28, R12 ;  /* 0x0000001c1d0c7223 */ /* 0x010fe2000000000c */
[----:B------:R-:W-:Y:S02]  /*0410*/  ISETP.NE.AND P1, PT, R20, RZ, PT ;  /* 0x000000ff1400720c */ /* 0x000fe40003f25270 */
[----:B------:R-:W-:Y:S01]  /*0420*/  LEA R22, R3, R22, 0x3 ;  /* 0x0000001603167211 */ /* 0x000fe200078e18ff */
[----:B-----5:R-:W-:Y:S01]  /*0430*/  FFMA R8, R11, R8, R12 ;  /* 0x000000080b087223 */ /* 0x020fe2000000000c */
[----:B------:R-:W-:-:S03]  /*0440*/  IADD3 R2, PT, PT, R2, 0x8, RZ ;  /* 0x0000000802027810 */ /* 0x000fc60007ffe0ff */
[----:B--2---:R-:W-:-:S04]  /*0450*/  FFMA R9, R21, R9, R8 ;  /* 0x0000000915097223 */ /* 0x004fc80000000008 */
[----:B------:R-:W-:-:S04]  /*0460*/  FFMA R9, R14, R13, R9 ;  /* 0x0000000d0e097223 */ /* 0x000fc80000000009 */
[----:B------:R-:W-:-:S04]  /*0470*/  FFMA R10, R10, R5, R9 ;  /* 0x000000050a0a7223 */ /* 0x000fc80000000009 */
[----:B------:R-:W-:Y:S01]  /*0480*/  FFMA R26, R15, R6, R10 ;  /* 0x000000060f1a7223 */ /* 0x000fe2000000000a */
[----:B------:R-:W-:Y:S06]  /*0490*/  @P1 BRA `(.L_x_2) ;  /* 0xfffffffc005c1947 */ /* 0x000fec000383ffff */
.L_x_1:
[----:B------:R-:W-:Y:S05]  /*04a0*/  @!P0 BRA `(.L_x_0) ;  /* 0x0000000000d48947 */ /* 0x000fea0003800000 */
[----:B------:R-:W-:Y:S02]  /*04b0*/  ISETP.GE.U32.AND P0, PT, R25, 0x4, PT ;  /* 0x000000041900780c */ /* 0x000fe40003f06070 */
[----:B------:R-:W-:-:S04]  /*04c0*/  LOP3.LUT R2, R17, 0x3, RZ, 0xc0, !PT ;  /* 0x0000000311027812 */ /* 0x000fc800078ec0ff */
[----:B------:R-:W-:-:S07]  /*04d0*/  ISETP.NE.AND P1, PT, R2, RZ, PT ;  /* 0x000000ff0200720c */ /* 0x000fce0003f25270 */
[----:B------:R-:W-:Y:S06]  /*04e0*/  @!P0 BRA `(.L_x_3) ;  /* 0x0000000000588947 */ /* 0x000fec0003800000 */
[----:B------:R-:W0:Y:S01]  /*04f0*/  LDC.64 R10, c[0x0][0x388] ;  /* 0x0000e200ff0a7b82 */ /* 0x000e220000000a00 */
[----:B------:R-:W-:Y:S01]  /*0500*/  IMAD R9, R19, R3, R16 ;  /* 0x0000000313097224 */ /* 0x000fe200078e0210 */
[----:B------:R-:W-:-:S06]  /*0510*/  IADD3 R7, PT, PT, R18, R19, RZ ;  /* 0x0000001312077210 */ /* 0x000fcc0007ffe0ff */
[----:B------:R-:W1:Y:S01]  /*0520*/  LDC.64 R4, c[0x0][0x380] ;  /* 0x0000e000ff047b82 */ /* 0x000e620000000a00 */
[----:B0-----:R-:W-:-:S04]  /*0530*/  IMAD.WIDE R10, R9, 0x4, R10 ;  /* 0x00000004090a7825 */ /* 0x001fc800078e020a */
[----:B------:R-:W-:Y:S02]  /*0540*/  IMAD.WIDE R12, R3, 0x4, R10 ;  /* 0x00000004030c7825 */ /* 0x000fe400078e020a */
[----:B------:R-:W2:Y:S02]  /*0550*/  LDG.E R10, desc[UR6][R10.64] ;  /* 0x000000060a0a7981 */ /* 0x000ea4000c1e1900 */
[----:B-1----:R-:W-:-:S04]  /*0560*/  IMAD.WIDE R4, R7, 0x4, R4 ;  /* 0x0000000407047825 */ /* 0x002fc800078e0204 */
[C---:B------:R-:W-:Y:S01]  /*0570*/  IMAD.WIDE R6, R3.reuse, 0x4, R12 ;  /* 0x0000000403067825 */ /* 0x040fe200078e020c */
[----:B------:R-:W2:Y:S04]  /*0580*/  LDG.E R15, desc[UR6][R4.64] ;  /* 0x00000006040f7981 */ /* 0x000ea8000c1e1900 */
[----:B------:R-:W3:Y:S01]  /*0590*/  LDG.E R12, desc[UR6][R12.64] ;  /* 0x000000060c0c7981 */ /* 0x000ee2000c1e1900 */
[----:B------:R-:W-:-:S03]  /*05a0*/  IMAD.WIDE R8, R3, 0x4, R6 ;  /* 0x0000000403087825 */ /* 0x000fc600078e0206 */
[----:B------:R-:W3:Y:S04]  /*05b0*/  LDG.E R14, desc[UR6][R4.64+0x4] ;  /* 0x00000406040e7981 */ /* 0x000ee8000c1e1900 */
[----:B------:R-:W4:Y:S04]  /*05c0*/  LDG.E R20, desc[UR6][R6.64] ;  /* 0x0000000606147981 */ /* 0x000f28000c1e1900 */
[----:B------:R-:W4:Y:S04]  /*05d0*/  LDG.E R21, desc[UR6][R4.64+0x8] ;  /* 0x0000080604157981 */ /* 0x000f28000c1e1900 */
[----:B------:R-:W5:Y:S04]  /*05e0*/  LDG.E R23, desc[UR6][R4.64+0xc] ;  /* 0x00000c0604177981 */ /* 0x000f68000c1e1900 */
[----:B------:R-:W5:Y:S01]  /*05f0*/  LDG.E R8, desc[UR6][R8.64] ;  /* 0x0000000608087981 */ /* 0x000f62000c1e1900 */
[----:B------:R-:W-:Y:S01]  /*0600*/  IADD3 R19, PT, PT, R19, 0x4, RZ ;  /* 0x0000000413137810 */ /* 0x000fe20007ffe0ff */
[----:B--2---:R-:W-:-:S04]  /*0610*/  FFMA R15, R15, R10, R26 ;  /* 0x0000000a0f0f7223 */ /* 0x004fc8000000001a */
[----:B---3--:R-:W-:-:S04]  /*0620*/  FFMA R14, R14, R12, R15 ;  /* 0x0000000c0e0e7223 */ /* 0x008fc8000000000f */
[----:B----4-:R-:W-:-:S04]  /*0630*/  FFMA R14, R21, R20, R14 ;  /* 0x00000014150e7223 */ /* 0x010fc8000000000e */
[----:B-----5:R-:W-:-:S07]  /*0640*/  FFMA R26, R23, R8, R14 ;  /* 0x00000008171a7223 */ /* 0x020fce000000000e */
.L_x_3:
[----:B------:R-:W-:Y:S05]  /*0650*/  @!P1 BRA `(.L_x_0) ;  /* 0x0000000000689947 */ /* 0x000fea0003800000 */
[----:B------:R-:W0:Y:S01]  /*0660*/  LDC.64 R10, c[0x0][0x388] ;  /* 0x0000e200ff0a7b82 */ /* 0x000e220000000a00 */
[----:B------:R-:W-:Y:S02]  /*0670*/  ISETP.NE.AND P0, PT, R2, 0x1, PT ;  /* 0x000000010200780c */ /* 0x000fe40003f05270 */
[----:B------:R-:W-:-:S04]  /*0680*/  LOP3.LUT R17, R17, 0x1, RZ, 0xc0, !PT ;  /* 0x0000000111117812 */ /* 0x000fc800078ec0ff */
[----:B------:R-:W-:Y:S01]  /*0690*/  ISETP.NE.U32.AND P1, PT, R17, 0x1, PT ;  /* 0x000000011100780c */ /* 0x000fe20003f25070 */
[----:B------:R-:W1:Y:S06]  /*06a0*/  LDC.64 R8, c[0x0][0x380] ;  /* 0x0000e000ff087b82 */ /* 0x000e6c0000000a00 */
[C---:B------:R-:W-:Y:S01]  /*06b0*/  @P0 IMAD R15, R19.reuse, R3, R16 ;  /* 0x00000003130f0224 */ /* 0x040fe200078e0210 */
[----:B------:R-:W-:Y:S01]  /*06c0*/  @P0 IADD3 R13, PT, PT, R18, R19, RZ ;  /* 0x00000013120d0210 */ /* 0x000fe20007ffe0ff */
[----:B------:R-:W2:Y:S01]  /*06d0*/  LDC.64 R6, c[0x0][0x380] ;  /* 0x0000e000ff067b82 */ /* 0x000ea20000000a00 */
[----:B------:R-:W-:-:S07]  /*06e0*/  @P0 IADD3 R19, PT, PT, R19, 0x2, RZ ;  /* 0x0000000213130810 */ /* 0x000fce0007ffe0ff */
[----:B------:R-:W3:Y:S01]  /*06f0*/  LDC.64 R4, c[0x0][0x388] ;  /* 0x0000e200ff047b82 */ /* 0x000ee20000000a00 */
[----:B0-----:R-:W-:Y:S01]  /*0700*/  @P0 IMAD.WIDE R10, R15, 0x4, R10 ;  /* 0x000000040f0a0825 */ /* 0x001fe200078e020a */
[----:B------:R-:W-:-:S03]  /*0710*/  @!P1 IADD3 R15, PT, PT, R18, R19, RZ ;  /* 0x00000013120f9210 */ /* 0x000fc60007ffe0ff */
[----:B------:R-:W-:Y:S01]  /*0720*/  @!P1 IMAD R19, R19, R3, R16 ;  /* 0x0000000313139224 */ /* 0x000fe200078e0210 */
[----:B------:R-:W4:Y:S01]  /*0730*/  @P0 LDG.E R2, desc[UR6][R10.64] ;  /* 0x000000060a020981 */ /* 0x000f22000c1e1900 */
[----:B-1----:R-:W-:-:S04]  /*0740*/  @P0 IMAD.WIDE R8, R13, 0x4, R8 ;  /* 0x000000040d080825 */ /* 0x002fc800078e0208 */
[----:B------:R-:W-:Y:S01]  /*0750*/  @P0 IMAD.WIDE R12, R3, 0x4, R10 ;  /* 0x00000004030c0825 */ /* 0x000fe200078e020a */
[----:B------:R-:W4:Y:S03]  /*0760*/  @P0 LDG.E R17, desc[UR6][R8.64] ;  /* 0x0000000608110981 */ /* 0x000f26000c1e1900 */
[----:B--2---:R-:W-:Y:S01]  /*0770*/  @!P1 IMAD.WIDE R6, R15, 0x4, R6 ;  /* 0x000000040f069825 */ /* 0x004fe200078e0206 */
[----:B------:R-:W2:Y:S04]  /*0780*/  @P0 LDG.E R21, desc[UR6][R8.64+0x4] ;  /* 0x0000040608150981 */ /* 0x000ea8000c1e1900 */
[----:B------:R-:W2:Y:S01]  /*0790*/  @P0 LDG.E R12, desc[UR6][R12.64] ;  /* 0x000000060c0c0981 */ /* 0x000ea2000c1e1900 */
[----:B---3--:R-:W-:-:S03]  /*07a0*/  @!P1 IMAD.WIDE R4, R19, 0x4, R4 ;  /* 0x0000000413049825 */ /* 0x008fc600078e0204 */
[----:B------:R-:W3:Y:S04]  /*07b0*/  @!P1 LDG.E R7, desc[UR6][R6.64] ;  /* 0x0000000606079981 */ /* 0x000ee8000c1e1900 */
[----:B------:R-:W3:Y:S01]  /*07c0*/  @!P1 LDG.E R4, desc[UR6][R4.64] ;  /* 0x0000000604049981 */ /* 0x000ee2000c1e1900 */
[----:B----4-:R-:W-:-:S04]  /*07d0*/  @P0 FFMA R2, R17, R2, R26 ;  /* 0x0000000211020223 */ /* 0x010fc8000000001a */
[----:B--2---:R-:W-:-:S04]  /*07e0*/  @P0 FFMA R26, R21, R12, R2 ;  /* 0x0000000c151a0223 */ /* 0x004fc80000000002 */
[----:B---3--:R-:W-:-:S07]  /*07f0*/  @!P1 FFMA R26, R7, R4, R26 ;  /* 0x00000004071a9223 */ /* 0x008fce000000001a */
.L_x_0:
[----:B------:R-:W0:Y:S01]  /*0800*/  LDC.64 R4, c[0x0][0x390] ;  /* 0x0000e400ff047b82 */ /* 0x000e220000000a00 */
[----:B------:R-:W-:-:S04]  /*0810*/  IMAD R3, R0, R3, R16 ;  /* 0x0000000300037224 */ /* 0x000fc800078e0210 */
[----:B0-----:R-:W-:-:S05]  /*0820*/  IMAD.WIDE R2, R3, 0x4, R4 ;  /* 0x0000000403027825 */ /* 0x001fca00078e0204 */
[----:B------:R-:W-:Y:S01]  /*0830*/  STG.E desc[UR6][R2.64], R26 ;  /* 0x0000001a02007986 */ /* 0x000fe2000c101906 */
[----:B------:R-:W-:Y:S05]  /*0840*/  EXIT ;  /* 0x000000000000794d */ /* 0x000fea0003800000 */
.L_x_4:
[----:B------:R-:W-:-:S00]  /*0850*/  BRA `(.L_x_4) ;  /* 0xfffffffc00fc7947 */ /* 0x000fc0000383ffff */
[----:B------:R-:W-:-:S00]  /*0860*/  NOP ;  /* 0x0000000000007918 */ /* 0x000fc00000000000 */
        /* <DEDUP_REMOVED lines=9> */
.L_x_5:


//--------------------- .nv.shared.reserved.0     --------------------------
	.section	.nv.shared.reserved.0,"aw",@nobits
	.weak		__nv_reservedSMEM_offset_0_alias
	.size		__nv_reservedSMEM_offset_0_alias, 0, 64
	.other		__nv_reservedSMEM_offset_0_alias,@"STO_CUDA_RESERVED_SHARED STV_DEFAULT"
__nv_reservedSMEM_offset_0_alias:
	.zero		0
	.zero		64


//--------------------- .nv.constant0._Z6matmulPfS_S_iii --------------------------
	.section	.nv.constant0._Z6matmulPfS_S_iii,"a",@progbits
	.sectionflags	@""
	.align	4
.nv.constant0._Z6matmulPfS_S_iii:
	.zero		932


//--------------------- SYMBOLS --------------------------

	.type		.nv.reservedSmem.offset0,@object
	.size		.nv.reservedSmem.offset0,0x4
